	.headerflags	@"EF_CUDA_TEXMODE_UNIFIED EF_CUDA_64BIT_ADDRESS EF_CUDA_ACCELERATORS EF_CUDA_SM90 EF_CUDA_VIRTUAL_SM(EF_CUDA_SM90)"
	.elftype	@"ET_EXEC"


//--------------------- .nv.info                  --------------------------
	.section	.nv.info,"",@"SHT_CUDA_INFO"
	.align	4


	//----- nvinfo : EIATTR_REGCOUNT
	.align		4
        /*0000*/ 	.byte	0x04, 0x2f
        /*0002*/ 	.short	(.L_1 - .L_0)
	.align		4
.L_0:
        /*0004*/ 	.word	index@(triton_poi_fused_max_pool2d_with_indices_8)
        /*0008*/ 	.word	0x00000017


	//----- nvinfo : EIATTR_MIN_STACK_SIZE
	.align		4
.L_1:
        /*000c*/ 	.byte	0x04, 0x12
        /*000e*/ 	.short	(.L_3 - .L_2)
	.align		4
.L_2:
        /*0010*/ 	.word	index@(triton_poi_fused_max_pool2d_with_indices_8)
        /*0014*/ 	.word	0x00000000


	//----- nvinfo : EIATTR_FRAME_SIZE
	.align		4
.L_3:
        /*0018*/ 	.byte	0x04, 0x11
        /*001a*/ 	.short	(.L_5 - .L_4)
	.align		4
.L_4:
        /*001c*/ 	.word	index@(triton_poi_fused_max_pool2d_with_indices_8)
        /*0020*/ 	.word	0x00000000


	//----- nvinfo : EIATTR_MIN_STACK_SIZE
	.align		4
.L_5:
        /*0024*/ 	.byte	0x04, 0x12
        /*0026*/ 	.short	(.L_7 - .L_6)
	.align		4
.L_6:
        /*0028*/ 	.word	index@(triton_poi_fused_max_pool2d_with_indices_8)
        /*002c*/ 	.word	0x00000000
.L_7:


//--------------------- .nv.info.triton_poi_fused_max_pool2d_with_indices_8 --------------------------
	.section	.nv.info.triton_poi_fused_max_pool2d_with_indices_8,"",@"SHT_CUDA_INFO"
	.sectionflags	@""
	.align	4


	//----- nvinfo : EIATTR_CUDA_API_VERSION
	.align		4
        /*0000*/ 	.byte	0x04, 0x37
        /*0002*/ 	.short	(.L_9 - .L_8)
.L_8:
        /*0004*/ 	.word	0x0000007c


	//----- nvinfo : EIATTR_KPARAM_INFO
	.align		4
.L_9:
        /*0008*/ 	.byte	0x04, 0x17
        /*000a*/ 	.short	(.L_11 - .L_10)
.L_10:
        /*000c*/ 	.word	0x00000000
        /*0010*/ 	.short	0x0003
        /*0012*/ 	.short	0x0018
        /*0014*/ 	.byte	0x00, 0xf0, 0x11, 0x00


	//----- nvinfo : EIATTR_KPARAM_INFO
	.align		4
.L_11:
        /*0018*/ 	.byte	0x04, 0x17
        /*001a*/ 	.short	(.L_13 - .L_12)
.L_12:
        /*001c*/ 	.word	0x00000000
        /*0020*/ 	.short	0x0002
        /*0022*/ 	.short	0x0010
        /*0024*/ 	.byte	0x00, 0xf4, 0x21, 0x00


	//----- nvinfo : EIATTR_KPARAM_INFO
	.align		4
.L_13:
        /*0028*/ 	.byte	0x04, 0x17
        /*002a*/ 	.short	(.L_15 - .L_14)
.L_14:
        /*002c*/ 	.word	0x00000000
        /*0030*/ 	.short	0x0001
        /*0032*/ 	.short	0x0008
        /*0034*/ 	.byte	0x00, 0xf4, 0x21, 0x00


	//----- nvinfo : EIATTR_KPARAM_INFO
	.align		4
.L_15:
        /*0038*/ 	.byte	0x04, 0x17
        /*003a*/ 	.short	(.L_17 - .L_16)
.L_16:
        /*003c*/ 	.word	0x00000000
        /*0040*/ 	.short	0x0000
        /*0042*/ 	.short	0x0000
        /*0044*/ 	.byte	0x00, 0xf4, 0x21, 0x00


	//----- nvinfo : EIATTR_SPARSE_MMA_MASK
	.align		4
.L_17:
        /*0048*/ 	.byte	0x03, 0x50
        /*004a*/ 	.short	0x0000


	//----- nvinfo : EIATTR_MAXREG_COUNT
	.align		4
        /*004c*/ 	.byte	0x03, 0x1b
        /*004e*/ 	.short	0x00ff


	//----- nvinfo : EIATTR_EXIT_INSTR_OFFSETS
	.align		4
        /*0050*/ 	.byte	0x04, 0x1c
        /*0052*/ 	.short	(.L_19 - .L_18)


	//   ....[0]....
.L_18:
        /*0054*/ 	.word	0x000004e0


	//   ....[1]....
        /*0058*/ 	.word	0x00000500


	//----- nvinfo : EIATTR_REQNTID
	.align		4
.L_19:
        /*005c*/ 	.byte	0x04, 0x10
        /*005e*/ 	.short	(.L_21 - .L_20)
.L_20:
        /*0060*/ 	.word	0x00000080
        /*0064*/ 	.word	0x00000001
        /*0068*/ 	.word	0x00000001


	//----- nvinfo : EIATTR_CBANK_PARAM_SIZE
	.align		4
.L_21:
        /*006c*/ 	.byte	0x03, 0x19
        /*006e*/ 	.short	0x001c


	//----- nvinfo : EIATTR_PARAM_CBANK
	.align		4
        /*0070*/ 	.byte	0x04, 0x0a
        /*0072*/ 	.short	(.L_23 - .L_22)
	.align		4
.L_22:
        /*0074*/ 	.word	index@(.nv.constant0.triton_poi_fused_max_pool2d_with_indices_8)
        /*0078*/ 	.short	0x0210
        /*007a*/ 	.short	0x001c


	//----- nvinfo : EIATTR_SW_WAR
	.align		4
.L_23:
        /*007c*/ 	.byte	0x04, 0x36
        /*007e*/ 	.short	(.L_25 - .L_24)
.L_24:
        /*0080*/ 	.word	0x00000008
.L_25:


//--------------------- .nv.callgraph             --------------------------
	.section	.nv.callgraph,"",@"SHT_CUDA_CALLGRAPH"
	.align	4
	.sectionentsize	8
	.align		4
        /*0000*/ 	.word	0x00000000
	.align		4
        /*0004*/ 	.word	0xffffffff
	.align		4
        /*0008*/ 	.word	0x00000000
	.align		4
        /*000c*/ 	.word	0xfffffffe
	.align		4
        /*0010*/ 	.word	0x00000000
	.align		4
        /*0014*/ 	.word	0xfffffffd
	.align		4
        /*0018*/ 	.word	0x00000000
	.align		4
        /*001c*/ 	.word	0xfffffffc


//--------------------- .text.triton_poi_fused_max_pool2d_with_indices_8 --------------------------
	.section	.text.triton_poi_fused_max_pool2d_with_indices_8,"ax",@progbits
	.align	128
        .global         triton_poi_fused_max_pool2d_with_indices_8
        .type           triton_poi_fused_max_pool2d_with_indices_8,@function
        .size           triton_poi_fused_max_pool2d_with_indices_8,(.L_x_1 - triton_poi_fused_max_pool2d_with_indices_8)
        .other          triton_poi_fused_max_pool2d_with_indices_8,@"STO_CUDA_ENTRY STV_DEFAULT"
triton_poi_fused_max_pool2d_with_indices_8:
.text.triton_poi_fused_max_pool2d_with_indices_8:
[----:B------:R-:W0:Y:S02]  /*0000*/  LDC R1, c[0x0][0x28] ;  /* 0x00000a00ff017b82 */ /* 0x000e240000000800 */
[----:B------:R-:W1:Y:S01]  /*0010*/  S2R R0, SR_TID.X ;  /* 0x0000000000007919 */ /* 0x000e620000002100 */
[----:B------:R-:W-:Y:S01]  /*0020*/  ULDC.64 UR4, c[0x0][0x208] ;  /* 0x0000820000047ab9 */ /* 0x000fe20000000a00 */
[----:B------:R-:W2:Y:S01]  /*0030*/  S2R R3, SR_CTAID.X ;  /* 0x0000000000037919 */ /* 0x000ea20000002500 */
[----:B------:R-:W-:Y:S01]  /*0040*/  CS2R R18, SRZ ;  /* 0x0000000000127805 */ /* 0x000fe2000001ff00 */
[----:B------:R-:W-:Y:S01]  /*0050*/  IMAD.MOV.U32 R20, RZ, RZ, RZ ;  /* 0x000000ffff147224 */ /* 0x000fe200078e00ff */
[----:B------:R-:W-:Y:S01]  /*0060*/  ULDC.64 UR6, c[0x0][0x220] ;  /* 0x0000880000067ab9 */ /* 0x000fe20000000a00 */
[----:B-1----:R-:W-:Y:S01]  /*0070*/  IMAD.SHL.U32 R0, R0, 0x2, RZ ;  /* 0x0000000200007824 */ /* 0x002fe200078e00ff */
[----:B--2---:R-:W-:-:S04]  /*0080*/  SHF.R.S32.HI R7, RZ, 0x17, R3 ;  /* 0x00000017ff077819 */ /* 0x004fc80000011403 */
[----:B------:R-:W-:Y:S02]  /*0090*/  LOP3.LUT R0, R0, 0xfe, RZ, 0xc0, !PT ;  /* 0x000000fe00007812 */ /* 0x000fe400078ec0ff */
[----:B------:R-:W-:-:S03]  /*00a0*/  SGXT R7, R7, 0x1 ;  /* 0x000000010707781a */ /* 0x000fc60000000200 */
[----:B------:R-:W-:Y:S02]  /*00b0*/  IMAD R0, R3, 0x100, R0 ;  /* 0x0000010003007824 */ /* 0x000fe400078e0200 */
[----:B------:R-:W1:Y:S02]  /*00c0*/  LDC.64 R2, c[0x0][0x210] ;  /* 0x00008400ff027b82 */ /* 0x000e640000000a00 */
[C---:B------:R-:W-:Y:S01]  /*00d0*/  VIADD R4, R0.reuse, 0x1 ;  /* 0x0000000100047836 */ /* 0x040fe20000000000 */
[----:B------:R-:W-:Y:S02]  /*00e0*/  SHF.R.S32.HI R5, RZ, 0x1f, R0 ;  /* 0x0000001fff057819 */ /* 0x000fe40000011400 */
[----:B------:R-:W-:Y:S02]  /*00f0*/  ISETP.GE.AND P0, PT, R0, 0x100, PT ;  /* 0x000001000000780c */ /* 0x000fe40003f06270 */
[----:B------:R-:W-:Y:S02]  /*0100*/  LEA.HI R5, R5, R0, RZ, 0x3 ;  /* 0x0000000005057211 */ /* 0x000fe400078f18ff */
[----:B------:R-:W-:-:S03]  /*0110*/  LEA.HI R7, R7, R4, RZ, 0x3 ;  /* 0x0000000407077211 */ /* 0x000fc600078f18ff */
[----:B------:R-:W-:Y:S01]  /*0120*/  IMAD.SHL.U32 R6, R5, 0x4, RZ ;  /* 0x0000000405067824 */ /* 0x000fe200078e00ff */
[----:B------:R-:W-:Y:S02]  /*0130*/  LOP3.LUT R7, R7, 0x7ffffff8, RZ, 0xc0, !PT ;  /* 0x7ffffff807077812 */ /* 0x000fe400078ec0ff */
[----:B------:R-:W-:Y:S02]  /*0140*/  LOP3.LUT R5, R5, 0x7ffffff8, RZ, 0xc0, !PT ;  /* 0x7ffffff805057812 */ /* 0x000fe400078ec0ff */
[----:B------:R-:W-:Y:S01]  /*0150*/  LOP3.LUT R9, R6, 0xffffffe0, RZ, 0xc0, !PT ;  /* 0xffffffe006097812 */ /* 0x000fe200078ec0ff */
[----:B------:R-:W-:Y:S02]  /*0160*/  IMAD.IADD R7, R4, 0x1, -R7 ;  /* 0x0000000104077824 */ /* 0x000fe400078e0a07 */
[----:B------:R-:W-:Y:S02]  /*0170*/  IMAD.IADD R8, R0, 0x1, -R5 ;  /* 0x0000000100087824 */ /* 0x000fe400078e0a05 */
[--C-:B------:R-:W-:Y:S01]  /*0180*/  IMAD R17, R7, 0x2, R9.reuse ;  /* 0x0000000207117824 */ /* 0x100fe200078e0209 */
[----:B------:R-:W-:Y:S01]  /*0190*/  CS2R R6, SRZ ;  /* 0x0000000000067805 */ /* 0x000fe2000001ff00 */
[----:B------:R-:W-:-:S02]  /*01a0*/  IMAD R9, R8, 0x2, R9 ;  /* 0x0000000208097824 */ /* 0x000fc400078e0209 */
[----:B-1----:R-:W-:-:S04]  /*01b0*/  IMAD.WIDE R4, R17, 0x4, R2 ;  /* 0x0000000411047825 */ /* 0x002fc800078e0202 */
[----:B------:R-:W-:Y:S01]  /*01c0*/  VIADD R15, R17, 0x10 ;  /* 0x00000010110f7836 */ /* 0x000fe20000000000 */
[----:B------:R-:W2:Y:S01]  /*01d0*/  @!P0 LDG.E.EL R6, desc[UR4][R4.64] ;  /* 0x0000000404068981 */ /* 0x000ea2000c2e1900 */
[----:B------:R-:W-:-:S03]  /*01e0*/  IMAD.WIDE R10, R9, 0x4, R2 ;  /* 0x00000004090a7825 */ /* 0x000fc600078e0202 */
[----:B------:R1:W2:Y:S01]  /*01f0*/  @!P0 LDG.E.EL R7, desc[UR4][R4.64+0x4] ;  /* 0x0000040404078981 */ /* 0x0002a2000c2e1900 */
[----:B------:R-:W-:Y:S02]  /*0200*/  IMAD.MOV.U32 R8, RZ, RZ, RZ ;  /* 0x000000ffff087224 */ /* 0x000fe400078e00ff */
[--C-:B------:R-:W-:Y:S01]  /*0210*/  IMAD.WIDE R14, R15, 0x4, R2.reuse ;  /* 0x000000040f0e7825 */ /* 0x100fe200078e0202 */
[----:B------:R-:W3:Y:S03]  /*0220*/  @!P0 LDG.E.EL R18, desc[UR4][R10.64] ;  /* 0x000000040a128981 */ /* 0x000ee6000c2e1900 */
[----:B------:R-:W-:Y:S01]  /*0230*/  VIADD R13, R9, 0x10 ;  /* 0x00000010090d7836 */ /* 0x000fe20000000000 */
[----:B------:R-:W3:Y:S03]  /*0240*/  @!P0 LDG.E.EL R20, desc[UR4][R10.64+0x4] ;  /* 0x000004040a148981 */ /* 0x000ee6000c2e1900 */
[----:B------:R-:W-:Y:S01]  /*0250*/  IMAD.WIDE R12, R13, 0x4, R2 ;  /* 0x000000040d0c7825 */ /* 0x000fe200078e0202 */
[----:B------:R-:W4:Y:S03]  /*0260*/  @!P0 LDG.E.EL R8, desc[UR4][R14.64] ;  /* 0x000000040e088981 */ /* 0x000f26000c2e1900 */
[----:B------:R-:W-:Y:S01]  /*0270*/  VIADD R9, R9, 0x11 ;  /* 0x0000001109097836 */ /* 0x000fe20000000000 */
[----:B------:R-:W5:Y:S01]  /*0280*/  @!P0 LDG.E.EL R19, desc[UR4][R12.64] ;  /* 0x000000040c138981 */ /* 0x000f62000c2e1900 */
[----:B-1----:R-:W-:-:S02]  /*0290*/  IMAD.MOV.U32 R4, RZ, RZ, RZ ;  /* 0x000000ffff047224 */ /* 0x002fc400078e00ff */
[----:B------:R-:W-:Y:S02]  /*02a0*/  VIADD R5, R17, 0x11 ;  /* 0x0000001111057836 */ /* 0x000fe40000000000 */
[----:B------:R-:W-:-:S04]  /*02b0*/  IMAD.WIDE R16, R9, 0x4, R2 ;  /* 0x0000000409107825 */ /* 0x000fc800078e0202 */
[----:B------:R-:W-:Y:S01]  /*02c0*/  IMAD.WIDE R2, R5, 0x4, R2 ;  /* 0x0000000405027825 */ /* 0x000fe200078e0202 */
[----:B------:R-:W5:Y:S03]  /*02d0*/  @!P0 LDG.E.EL R4, desc[UR4][R16.64] ;  /* 0x0000000410048981 */ /* 0x000f66000c2e1900 */
[----:B------:R-:W-:-:S06]  /*02e0*/  IMAD.MOV.U32 R5, RZ, RZ, RZ ;  /* 0x000000ffff057224 */ /* 0x000fcc00078e00ff */
[----:B------:R1:W5:Y:S02]  /*02f0*/  @!P0 LDG.E.EL R5, desc[UR4][R2.64] ;  /* 0x0000000402058981 */ /* 0x000364000c2e1900 */
[----:B-1----:R-:W1:Y:S02]  /*0300*/  LDC.64 R2, c[0x0][0x218] ;  /* 0x00008600ff027b82 */ /* 0x002e640000000a00 */
[----:B-1----:R-:W-:Y:S01]  /*0310*/  IMAD.WIDE R2, R0, 0x4, R2 ;  /* 0x0000000400027825 */ /* 0x002fe200078e0202 */
[C---:B--2---:R-:W-:Y:S02]  /*0320*/  FSETP.GT.AND P4, PT, R7.reuse, R6, PT ;  /* 0x000000060700720b */ /* 0x044fe40003f84000 */
[----:B------:R-:W-:Y:S02]  /*0330*/  FSETP.NAN.AND P2, PT, R7, R7, PT ;  /* 0x000000070700720b */ /* 0x000fe40003f48000 */
[----:B---3--:R-:W-:Y:S02]  /*0340*/  FSETP.GT.AND P5, PT, R20, R18, PT ;  /* 0x000000121400720b */ /* 0x008fe40003fa4000 */
[----:B----4-:R-:W-:-:S07]  /*0350*/  FSETP.NAN.AND P1, PT, R8, R8, PT ;  /* 0x000000080800720b */ /* 0x010fce0003f28000 */
[----:B------:R-:W-:Y:S02]  /*0360*/  @!P4 SEL R7, R7, R6, P2 ;  /* 0x000000060707c207 */ /* 0x000fe40001000000 */
[----:B-----5:R-:W-:Y:S02]  /*0370*/  FSETP.NAN.AND P6, PT, R19, R19, PT ;  /* 0x000000131300720b */ /* 0x020fe40003fc8000 */
[C---:B------:R-:W-:Y:S02]  /*0380*/  FSETP.NAN.AND P2, PT, R20.reuse, R20, PT ;  /* 0x000000141400720b */ /* 0x040fe40003f48000 */
[----:B------:R-:W-:Y:S02]  /*0390*/  FSETP.GEU.AND P3, PT, R7, R8, PT ;  /* 0x000000080700720b */ /* 0x000fe40003f6e000 */
[----:B------:R-:W-:Y:S02]  /*03a0*/  @!P5 SEL R20, R20, R18, P2 ;  /* 0x000000121414d207 */ /* 0x000fe40001000000 */
[----:B------:R-:W-:-:S02]  /*03b0*/  @!P1 SEL R8, R8, R7, !P3 ;  /* 0x0000000708089207 */ /* 0x000fc40005800000 */
[----:B------:R-:W-:Y:S02]  /*03c0*/  FSETP.NAN.AND P1, PT, R4, R4, PT ;  /* 0x000000040400720b */ /* 0x000fe40003f28000 */
[----:B------:R-:W-:-:S04]  /*03d0*/  FSETP.GEU.AND P2, PT, R20, R19, PT ;  /* 0x000000131400720b */ /* 0x000fc80003f4e000 */
[----:B------:R-:W-:Y:S02]  /*03e0*/  @!P6 SEL R19, R19, R20, !P2 ;  /* 0x000000141313e207 */ /* 0x000fe40005000000 */
[----:B------:R-:W-:Y:S02]  /*03f0*/  FSETP.NAN.AND P6, PT, R5, R5, PT ;  /* 0x000000050500720b */ /* 0x000fe40003fc8000 */
[----:B------:R-:W-:Y:S02]  /*0400*/  SEL R6, RZ, 0x1, !P5 ;  /* 0x00000001ff067807 */ /* 0x000fe40006800000 */
[----:B------:R-:W-:Y:S02]  /*0410*/  FSETP.GEU.AND P5, PT, R19, R4, PT ;  /* 0x000000041300720b */ /* 0x000fe40003fae000 */
[----:B------:R-:W-:Y:S02]  /*0420*/  SEL R7, RZ, 0x1, !P4 ;  /* 0x00000001ff077807 */ /* 0x000fe40006000000 */
[----:B------:R-:W-:-:S02]  /*0430*/  @!P1 SEL R4, R4, R19, !P5 ;  /* 0x0000001304049207 */ /* 0x000fc40006800000 */
[----:B------:R-:W-:Y:S02]  /*0440*/  FSETP.GEU.AND P1, PT, R8, R5, PT ;  /* 0x000000050800720b */ /* 0x000fe40003f2e000 */
[----:B------:R-:W-:Y:S02]  /*0450*/  SEL R9, R6, 0x2, P2 ;  /* 0x0000000206097807 */ /* 0x000fe40001000000 */
[----:B------:R-:W-:Y:S02]  /*0460*/  SEL R7, R7, 0x2, P3 ;  /* 0x0000000207077807 */ /* 0x000fe40001800000 */
[----:B------:R-:W-:Y:S02]  /*0470*/  @!P6 SEL R5, R5, R8, !P1 ;  /* 0x000000080505e207 */ /* 0x000fe40004800000 */
[----:B------:R-:W-:Y:S02]  /*0480*/  IADD3 R6, P2, R0, UR6, RZ ;  /* 0x0000000600067c10 */ /* 0x000fe4000ff5e0ff */
[----:B------:R-:W-:-:S02]  /*0490*/  SEL R9, R9, 0x3, P5 ;  /* 0x0000000309097807 */ /* 0x000fc40002800000 */
[----:B------:R-:W-:Y:S01]  /*04a0*/  SEL R8, R7, 0x3, P1 ;  /* 0x0000000307087807 */ /* 0x000fe20000800000 */
[----:B------:R1:W-:Y:S01]  /*04b0*/  @!P0 STG.E.64 desc[UR4][R2.64], R4 ;  /* 0x0000000402008986 */ /* 0x0003e2000c101b04 */
[----:B------:R-:W-:-:S03]  /*04c0*/  LEA.HI.X.SX32 R7, R0, UR7, 0x1, P2 ;  /* 0x0000000700077c11 */ /* 0x000fc600090f0eff */
[----:B------:R-:W-:Y:S01]  /*04d0*/  IMAD R9, R8, 0x100, R9 ;  /* 0x0000010008097824 */ /* 0x000fe200078e0209 */
[----:B------:R-:W-:Y:S06]  /*04e0*/  @P0 EXIT ;  /* 0x000000000000094d */ /* 0x000fec0003800000 */
[----:B------:R-:W-:Y:S01]  /*04f0*/  STG.E.U16 desc[UR4][R6.64], R9 ;  /* 0x0000000906007986 */ /* 0x000fe2000c101504 */
[----:B------:R-:W-:Y:S05]  /*0500*/  EXIT ;  /* 0x000000000000794d */ /* 0x000fea0003800000 */
.L_x_0:
[----:B------:R-:W-:-:S00]  /*0510*/  BRA `(.L_x_0) ;  /* 0xfffffffc00fc7947 */ /* 0x000fc0000383ffff */
[----:B------:R-:W-:-:S00]  /*0520*/  NOP ;  /* 0x0000000000007918 */ /* 0x000fc00000000000 */
        /* <DEDUP_REMOVED lines=13> */
.L_x_1:


//--------------------- .nv.constant0.triton_poi_fused_max_pool2d_with_indices_8 --------------------------
	.section	.nv.constant0.triton_poi_fused_max_pool2d_with_indices_8,"a",@progbits
	.sectionflags	@""
	.align	4
.nv.constant0.triton_poi_fused_max_pool2d_with_indices_8:
	.zero		556
